	.headerflags	@"EF_CUDA_TEXMODE_UNIFIED EF_CUDA_64BIT_ADDRESS EF_CUDA_ACCELERATORS EF_CUDA_SM90 EF_CUDA_VIRTUAL_SM(EF_CUDA_SM90)"
	.elftype	@"ET_EXEC"


//--------------------- .nv.info                  --------------------------
	.section	.nv.info,"",@"SHT_CUDA_INFO"
	.align	4


	//----- nvinfo : EIATTR_REGCOUNT
	.align		4
        /*0000*/ 	.byte	0x04, 0x2f
        /*0002*/ 	.short	(.L_1 - .L_0)
	.align		4
.L_0:
        /*0004*/ 	.word	index@(triton_mm)
        /*0008*/ 	.word	0x00000048


	//----- nvinfo : EIATTR_MIN_STACK_SIZE
	.align		4
.L_1:
        /*000c*/ 	.byte	0x04, 0x12
        /*000e*/ 	.short	(.L_3 - .L_2)
	.align		4
.L_2:
        /*0010*/ 	.word	index@(triton_mm)
        /*0014*/ 	.word	0x00000000


	//----- nvinfo : EIATTR_FRAME_SIZE
	.align		4
.L_3:
        /*0018*/ 	.byte	0x04, 0x11
        /*001a*/ 	.short	(.L_5 - .L_4)
	.align		4
.L_4:
        /*001c*/ 	.word	index@(triton_mm)
        /*0020*/ 	.word	0x00000000


	//----- nvinfo : EIATTR_MIN_STACK_SIZE
	.align		4
.L_5:
        /*0024*/ 	.byte	0x04, 0x12
        /*0026*/ 	.short	(.L_7 - .L_6)
	.align		4
.L_6:
        /*0028*/ 	.word	index@(triton_mm)
        /*002c*/ 	.word	0x00000000
.L_7:


//--------------------- .nv.info.triton_mm        --------------------------
	.section	.nv.info.triton_mm,"",@"SHT_CUDA_INFO"
	.sectionflags	@""
	.align	4


	//----- nvinfo : EIATTR_CUDA_API_VERSION
	.align		4
        /*0000*/ 	.byte	0x04, 0x37
        /*0002*/ 	.short	(.L_9 - .L_8)
.L_8:
        /*0004*/ 	.word	0x0000007c


	//----- nvinfo : EIATTR_KPARAM_INFO
	.align		4
.L_9:
        /*0008*/ 	.byte	0x04, 0x17
        /*000a*/ 	.short	(.L_11 - .L_10)
.L_10:
        /*000c*/ 	.word	0x00000000
        /*0010*/ 	.short	0x0002
        /*0012*/ 	.short	0x0010
        /*0014*/ 	.byte	0x00, 0xf0, 0x21, 0x00


	//----- nvinfo : EIATTR_KPARAM_INFO
	.align		4
.L_11:
        /*0018*/ 	.byte	0x04, 0x17
        /*001a*/ 	.short	(.L_13 - .L_12)
.L_12:
        /*001c*/ 	.word	0x00000000
        /*0020*/ 	.short	0x0001
        /*0022*/ 	.short	0x0008
        /*0024*/ 	.byte	0x00, 0xf0, 0x21, 0x00


	//----- nvinfo : EIATTR_KPARAM_INFO
	.align		4
.L_13:
        /*0028*/ 	.byte	0x04, 0x17
        /*002a*/ 	.short	(.L_15 - .L_14)
.L_14:
        /*002c*/ 	.word	0x00000000
        /*0030*/ 	.short	0x0000
        /*0032*/ 	.short	0x0000
        /*0034*/ 	.byte	0x00, 0xf0, 0x21, 0x00


	//----- nvinfo : EIATTR_SPARSE_MMA_MASK
	.align		4
.L_15:
        /*0038*/ 	.byte	0x03, 0x50
        /*003a*/ 	.short	0x0000


	//----- nvinfo : EIATTR_MAXREG_COUNT
	.align		4
        /*003c*/ 	.byte	0x03, 0x1b
        /*003e*/ 	.short	0x00ff


	//----- nvinfo : EIATTR_EXIT_INSTR_OFFSETS
	.align		4
        /*0040*/ 	.byte	0x04, 0x1c
        /*0042*/ 	.short	(.L_17 - .L_16)


	//   ....[0]....
.L_16:
        /*0044*/ 	.word	0x00001930


	//   ....[1]....
        /*0048*/ 	.word	0x00001960


	//----- nvinfo : EIATTR_MAX_THREADS
	.align		4
.L_17:
        /*004c*/ 	.byte	0x04, 0x05
        /*004e*/ 	.short	(.L_19 - .L_18)
.L_18:
        /*0050*/ 	.word	0x00000040
        /*0054*/ 	.word	0x00000001
        /*0058*/ 	.word	0x00000001


	//----- nvinfo : EIATTR_CBANK_PARAM_SIZE
	.align		4
.L_19:
        /*005c*/ 	.byte	0x03, 0x19
        /*005e*/ 	.short	0x0018


	//----- nvinfo : EIATTR_PARAM_CBANK
	.align		4
        /*0060*/ 	.byte	0x04, 0x0a
        /*0062*/ 	.short	(.L_21 - .L_20)
	.align		4
.L_20:
        /*0064*/ 	.word	index@(.nv.constant0.triton_mm)
        /*0068*/ 	.short	0x0210
        /*006a*/ 	.short	0x0018


	//----- nvinfo : EIATTR_SW_WAR
	.align		4
.L_21:
        /*006c*/ 	.byte	0x04, 0x36
        /*006e*/ 	.short	(.L_23 - .L_22)
.L_22:
        /*0070*/ 	.word	0x00000008
.L_23:


//--------------------- .nv.callgraph             --------------------------
	.section	.nv.callgraph,"",@"SHT_CUDA_CALLGRAPH"
	.align	4
	.sectionentsize	8
	.align		4
        /*0000*/ 	.word	0x00000000
	.align		4
        /*0004*/ 	.word	0xffffffff
	.align		4
        /*0008*/ 	.word	0x00000000
	.align		4
        /*000c*/ 	.word	0xfffffffe
	.align		4
        /*0010*/ 	.word	0x00000000
	.align		4
        /*0014*/ 	.word	0xfffffffd
	.align		4
        /*0018*/ 	.word	0x00000000
	.align		4
        /*001c*/ 	.word	0xfffffffc


//--------------------- .text.triton_mm           --------------------------
	.section	.text.triton_mm,"ax",@progbits
	.sectionflags	@"SHF_BARRIERS=1"
	.align	128
        .global         triton_mm
        .type           triton_mm,@function
        .size           triton_mm,(.L_x_2 - triton_mm)
        .other          triton_mm,@"STO_CUDA_ENTRY STV_DEFAULT"
triton_mm:
.text.triton_mm:
[----:B------:R-:W1:Y:S08]  /*0000*/  LDC R1, c[0x0][0x28] ;  /* 0x00000a00ff017b82 */ /* 0x000e700000000800 */
[----:B------:R-:W2:Y:S01]  /*0010*/  S2UR UR9, SR_CTAID.X ;  /* 0x00000000000979c3 */ /* 0x000ea20000002500 */
[----:B------:R-:W3:Y:S01]  /*0020*/  S2R R39, SR_TID.X ;  /* 0x0000000000277919 */ /* 0x000ee20000002100 */
[----:B------:R-:W-:Y:S01]  /*0030*/  UMOV UR10, URZ ;  /* 0x0000003f000a7c82 */ /* 0x000fe20008000000 */
[----:B------:R-:W-:Y:S01]  /*0040*/  ULDC.64 UR16, c[0x0][0x208] ;  /* 0x0000820000107ab9 */ /* 0x000fe20000000a00 */
[----:B--2---:R-:W-:-:S04]  /*0050*/  UIMAD.WIDE UR4, UR9, 0x38e38e39, URZ ;  /* 0x38e38e39090478a5 */ /* 0x004fc8000f8e023f */
[----:B------:R-:W-:-:S03]  /*0060*/  USHF.R.U32.HI UR13, URZ, 0x1f, UR5 ;  /* 0x0000001f3f0d7899 */ /* 0x000fc60008011605 */
[----:B------:R-:W-:Y:S01]  /*0070*/  UMOV UR4, 0xfffffff8 ;  /* 0xfffffff800047882 */ /* 0x000fe20000000000 */
[----:B------:R-:W-:Y:S01]  /*0080*/  ULEA.HI.SX32 UR13, UR5, UR13, 0x17 ;  /* 0x0000000d050d7291 */ /* 0x000fe2000f8fba3f */
[----:B---3--:R-:W-:Y:S01]  /*0090*/  IMAD.SHL.U32 R6, R39, 0x8, RZ ;  /* 0x0000000827067824 */ /* 0x008fe200078e00ff */
[--C-:B------:R-:W-:Y:S02]  /*00a0*/  SHF.R.U32.HI R5, RZ, 0x4, R39.reuse ;  /* 0x00000004ff057819 */ /* 0x100fe40000011627 */
[----:B------:R-:W-:Y:S01]  /*00b0*/  UIMAD UR4, UR13, UR4, 0x1 ;  /* 0x000000010d0474a4 */ /* 0x000fe2000f8e0204 */
[----:B------:R-:W-:Y:S01]  /*00c0*/  SHF.R.U32.HI R32, RZ, 0x4, R39 ;  /* 0x00000004ff207819 */ /* 0x000fe20000011627 */
[----:B------:R-:W-:Y:S01]  /*00d0*/  UIMAD UR5, UR13, -0x900, UR9 ;  /* 0xfffff7000d0578a4 */ /* 0x000fe2000f8e0209 */
[----:B------:R-:W-:Y:S01]  /*00e0*/  SGXT.U32 R5, R5, 0x2 ;  /* 0x000000020505781a */ /* 0x000fe20000000000 */
[----:B------:R-:W-:Y:S01]  /*00f0*/  UISETP.LT.AND UP0, UPT, UR4, 0x8, UPT ;  /* 0x000000080400788c */ /* 0x000fe2000bf01270 */
[----:B------:R-:W-:-:S02]  /*0100*/  SGXT.U32 R32, R32, 0x1 ;  /* 0x000000012020781a */ /* 0x000fc40000000000 */
[C---:B------:R-:W-:Y:S01]  /*0110*/  LOP3.LUT R49, R5.reuse, 0x8, RZ, 0xfc, !PT ;  /* 0x0000000805317812 */ /* 0x040fe200078efcff */
[----:B------:R-:W-:Y:S01]  /*0120*/  USEL UR12, UR4, 0x8, UP0 ;  /* 0x00000008040c7887 */ /* 0x000fe20008000000 */
[----:B------:R-:W-:Y:S01]  /*0130*/  IMAD.U32 R2, RZ, RZ, UR5 ;  /* 0x00000005ff027e24 */ /* 0x000fe2000f8e00ff */
[C---:B------:R-:W-:Y:S01]  /*0140*/  LOP3.LUT R45, R5.reuse, 0x10, RZ, 0xfc, !PT ;  /* 0x00000010052d7812 */ /* 0x040fe200078efcff */
[C---:B------:R-:W-:Y:S01]  /*0150*/  IMAD.SHL.U32 R51, R5.reuse, 0x100, RZ ;  /* 0x0000010005337824 */ /* 0x040fe200078e00ff */
[----:B------:R-:W-:Y:S01]  /*0160*/  ULOP3.LUT UR5, UR5, UR12, URZ, 0x3c, !UPT ;  /* 0x0000000c05057292 */ /* 0x000fe2000f8e3c3f */
[----:B------:R-:W-:Y:S01]  /*0170*/  LOP3.LUT R43, R5, 0x18, RZ, 0xfc, !PT ;  /* 0x00000018052b7812 */ /* 0x000fe200078efcff */
[----:B------:R-:W-:Y:S01]  /*0180*/  IMAD.SHL.U32 R49, R49, 0x100, RZ ;  /* 0x0000010031317824 */ /* 0x000fe200078e00ff */
[----:B------:R-:W-:Y:S01]  /*0190*/  IABS R0, UR12 ;  /* 0x0000000c00007c13 */ /* 0x000fe20008000000 */
[----:B------:R-:W-:Y:S01]  /*01a0*/  IMAD.SHL.U32 R45, R45, 0x100, RZ ;  /* 0x000001002d2d7824 */ /* 0x000fe200078e00ff */
[----:B------:R-:W-:Y:S01]  /*01b0*/  IABS R2, R2 ;  /* 0x0000000200027213 */ /* 0x000fe20000000000 */
[----:B------:R-:W-:Y:S01]  /*01c0*/  IMAD.SHL.U32 R43, R43, 0x100, RZ ;  /* 0x000001002b2b7824 */ /* 0x000fe200078e00ff */
[----:B------:R-:W-:-:S02]  /*01d0*/  R2UR UR8, R0 ;  /* 0x00000000000872ca */ /* 0x000fc400000e0000 */
[----:B------:R-:W-:Y:S02]  /*01e0*/  R2UR UR4, R2 ;  /* 0x00000000020472ca */ /* 0x000fe400000e0000 */
[C---:B------:R-:W-:Y:S02]  /*01f0*/  LOP3.LUT R50, R5.reuse, 0x4, RZ, 0xfc, !PT ;  /* 0x0000000405327812 */ /* 0x040fe400078efcff */
[C---:B------:R-:W-:Y:S02]  /*0200*/  LOP3.LUT R48, R5.reuse, 0xc, RZ, 0xfc, !PT ;  /* 0x0000000c05307812 */ /* 0x040fe400078efcff */
[C---:B------:R-:W-:Y:S01]  /*0210*/  LOP3.LUT R44, R5.reuse, 0x14, RZ, 0xfc, !PT ;  /* 0x00000014052c7812 */ /* 0x040fe200078efcff */
[----:B------:R-:W-:Y:S01]  /*0220*/  IMAD.SHL.U32 R50, R50, 0x100, RZ ;  /* 0x0000010032327824 */ /* 0x000fe200078e00ff */
[----:B------:R-:W-:Y:S01]  /*0230*/  LOP3.LUT R42, R5, 0x1c, RZ, 0xfc, !PT ;  /* 0x0000001c052a7812 */ /* 0x000fe200078efcff */
[----:B------:R-:W-:Y:S01]  /*0240*/  IMAD.SHL.U32 R48, R48, 0x100, RZ ;  /* 0x0000010030307824 */ /* 0x000fe200078e00ff */
[----:B------:R-:W-:Y:S01]  /*0250*/  LOP3.LUT R40, R32, 0x7, R39, 0x78, !PT ;  /* 0x0000000720287812 */ /* 0x000fe200078e7827 */
[----:B------:R-:W2:Y:S01]  /*0260*/  I2F.RP R4, UR8 ;  /* 0x0000000800047d06 */ /* 0x000ea20008209400 */
[----:B------:R-:W-:Y:S01]  /*0270*/  IMAD.SHL.U32 R44, R44, 0x100, RZ ;  /* 0x000001002c2c7824 */ /* 0x000fe200078e00ff */
[----:B------:R-:W-:Y:S01]  /*0280*/  LOP3.LUT R38, R32, 0x2, RZ, 0xfc, !PT ;  /* 0x0000000220267812 */ /* 0x000fe200078efcff */
[----:B------:R-:W-:Y:S01]  /*0290*/  IMAD.SHL.U32 R42, R42, 0x100, RZ ;  /* 0x000001002a2a7824 */ /* 0x000fe200078e00ff */
[----:B------:R-:W-:Y:S01]  /*02a0*/  LOP3.LUT R36, R32, 0x6, RZ, 0xfc, !PT ;  /* 0x0000000620247812 */ /* 0x000fe200078efcff */
[----:B------:R-:W-:Y:S01]  /*02b0*/  IMAD.SHL.U32 R40, R40, 0x10, RZ ;  /* 0x0000001028287824 */ /* 0x000fe200078e00ff */
[----:B------:R-:W-:-:S02]  /*02c0*/  LOP3.LUT R34, R32, 0xa, RZ, 0xfc, !PT ;  /* 0x0000000a20227812 */ /* 0x000fc400078efcff */
[----:B------:R-:W-:Y:S02]  /*02d0*/  LOP3.LUT R38, R38, 0x7, R39, 0x78, !PT ;  /* 0x0000000726267812 */ /* 0x000fe400078e7827 */
[----:B------:R-:W-:Y:S02]  /*02e0*/  LOP3.LUT R36, R36, 0x7, R39, 0x78, !PT ;  /* 0x0000000724247812 */ /* 0x000fe400078e7827 */
[----:B------:R-:W-:Y:S01]  /*02f0*/  LOP3.LUT R34, R34, 0x7, R39, 0x78, !PT ;  /* 0x0000000722227812 */ /* 0x000fe200078e7827 */
[----:B------:R-:W-:Y:S01]  /*0300*/  IMAD.SHL.U32 R38, R38, 0x10, RZ ;  /* 0x0000001026267824 */ /* 0x000fe200078e00ff */
[----:B------:R-:W-:Y:S01]  /*0310*/  LOP3.LUT R69, R39, 0xf, RZ, 0xc0, !PT ;  /* 0x0000000f27457812 */ /* 0x000fe200078ec0ff */
[----:B--2---:R-:W2:Y:S01]  /*0320*/  MUFU.RCP R3, R4 ;  /* 0x0000000400037308 */ /* 0x004ea20000001000 */
[----:B------:R-:W-:Y:S01]  /*0330*/  IMAD.SHL.U32 R36, R36, 0x10, RZ ;  /* 0x0000001024247824 */ /* 0x000fe200078e00ff */
[----:B------:R-:W-:Y:S01]  /*0340*/  SHF.R.U32.HI R47, RZ, 0x2, R39 ;  /* 0x00000002ff2f7819 */ /* 0x000fe20000011627 */
[----:B------:R-:W-:-:S02]  /*0350*/  IMAD.SHL.U32 R34, R34, 0x10, RZ ;  /* 0x0000001022227824 */ /* 0x000fc400078e00ff */
[----:B--2---:R-:W-:Y:S01]  /*0360*/  VIADD R3, R3, 0xffffffe ;  /* 0x0ffffffe03037836 */ /* 0x004fe20000000000 */
[----:B------:R-:W-:-:S03]  /*0370*/  LOP3.LUT R4, R32, 0x4, RZ, 0xfc, !PT ;  /* 0x0000000420047812 */ /* 0x000fc600078efcff */
[----:B------:R-:W2:Y:S01]  /*0380*/  F2I.FTZ.U32.TRUNC.NTZ R0, R3 ;  /* 0x0000000300007305 */ /* 0x000ea2000021f000 */
[----:B------:R-:W-:-:S05]  /*0390*/  LOP3.LUT R4, R4, 0x7, R39, 0x78, !PT ;  /* 0x0000000704047812 */ /* 0x000fca00078e7827 */
[----:B------:R-:W-:Y:S01]  /*03a0*/  IMAD.SHL.U32 R4, R4, 0x10, RZ ;  /* 0x0000001004047824 */ /* 0x000fe200078e00ff */
[----:B--2---:R-:W-:Y:S01]  /*03b0*/  R2UR UR11, R0 ;  /* 0x00000000000b72ca */ /* 0x004fe200000e0000 */
[----:B------:R-:W-:Y:S01]  /*03c0*/  IMAD.SHL.U32 R3, R39, 0x100, RZ ;  /* 0x0000010027037824 */ /* 0x000fe200078e00ff */
[----:B------:R-:W-:-:S04]  /*03d0*/  IABS R0, UR12 ;  /* 0x0000000c00007c13 */ /* 0x000fc80008000000 */
[----:B------:R-:W-:Y:S01]  /*03e0*/  LOP3.LUT R3, R3, 0xf00, RZ, 0xc0, !PT ;  /* 0x00000f0003037812 */ /* 0x000fe200078ec0ff */
[----:B------:R-:W-:-:S03]  /*03f0*/  IMAD.MOV R0, RZ, RZ, -R0 ;  /* 0x000000ffff007224 */ /* 0x000fc600078e0a00 */
[-C--:B------:R-:W-:Y:S02]  /*0400*/  LOP3.LUT R37, R4, R3.reuse, RZ, 0xfc, !PT ;  /* 0x0000000304257212 */ /* 0x080fe400078efcff */
[----:B------:R-:W-:Y:S01]  /*0410*/  R2UR UR7, R0 ;  /* 0x00000000000772ca */ /* 0x000fe200000e0000 */
[----:B------:R-:W-:Y:S01]  /*0420*/  UIADD3 UR6, URZ, -UR11, URZ ;  /* 0x8000000b3f067290 */ /* 0x000fe2000fffe03f */
[----:B------:R-:W-:Y:S02]  /*0430*/  SHF.R.U32.HI R0, RZ, 0x3, R6 ;  /* 0x00000003ff007819 */ /* 0x000fe40000011606 */
[-C--:B------:R-:W-:Y:S01]  /*0440*/  LOP3.LUT R40, R40, R3.reuse, RZ, 0xfc, !PT ;  /* 0x0000000328287212 */ /* 0x080fe200078efcff */
[----:B------:R-:W-:Y:S01]  /*0450*/  UIMAD UR6, UR6, UR8, URZ ;  /* 0x00000008060672a4 */ /* 0x000fe2000f8e023f */
[----:B------:R-:W-:Y:S02]  /*0460*/  SGXT.U32 R0, R0, 0x4 ;  /* 0x000000040000781a */ /* 0x000fe40000000000 */
[----:B------:R-:W-:Y:S01]  /*0470*/  LOP3.LUT R38, R38, R3, RZ, 0xfc, !PT ;  /* 0x0000000326267212 */ /* 0x000fe200078efcff */
[----:B------:R-:W-:Y:S01]  /*0480*/  UIMAD.WIDE.U32 UR10, UR11, UR6, UR10 ;  /* 0x000000060b0a72a5 */ /* 0x000fe2000f8e000a */
[----:B------:R-:W-:Y:S01]  /*0490*/  LOP3.LUT R2, R0, R5, RZ, 0x3c, !PT ;  /* 0x0000000500027212 */ /* 0x000fe200078e3cff */
[----:B------:R-:W-:Y:S01]  /*04a0*/  ULOP3.LUT UR10, URZ, UR12, URZ, 0x33, !UPT ;  /* 0x0000000c3f0a7292 */ /* 0x000fe2000f8e333f */
[----:B------:R-:W-:Y:S01]  /*04b0*/  LOP3.LUT R7, R0, 0x4, R5, 0x1e, !PT ;  /* 0x0000000400077812 */ /* 0x000fe200078e1e05 */
[----:B------:R-:W-:Y:S01]  /*04c0*/  UIMAD.WIDE.U32 UR14, UR11, UR4, URZ ;  /* 0x000000040b0e72a5 */ /* 0x000fe2000f8e003f */
[----:B------:R-:W-:Y:S01]  /*04d0*/  LOP3.LUT R0, R32, 0xc, RZ, 0xfc, !PT ;  /* 0x0000000c20007812 */ /* 0x000fe200078efcff */
[----:B------:R-:W-:Y:S01]  /*04e0*/  IMAD.SHL.U32 R2, R2, 0x10, RZ ;  /* 0x0000001002027824 */ /* 0x000fe200078e00ff */
[----:B------:R-:W-:Y:S01]  /*04f0*/  LOP3.LUT R36, R36, R3, RZ, 0xfc, !PT ;  /* 0x0000000324247212 */ /* 0x000fe200078efcff */
[----:B------:R-:W-:Y:S01]  /*0500*/  UIMAD UR4, UR15, UR7, UR4 ;  /* 0x000000070f0472a4 */ /* 0x000fe2000f8e0204 */
[----:B------:R-:W-:Y:S01]  /*0510*/  IMAD.SHL.U32 R7, R7, 0x10, RZ ;  /* 0x0000001007077824 */ /* 0x000fe200078e00ff */
[----:B------:R-:W-:Y:S01]  /*0520*/  LOP3.LUT R0, R0, 0x7, R39, 0x78, !PT ;  /* 0x0000000700007812 */ /* 0x000fe200078e7827 */
[----:B------:R-:W-:Y:S01]  /*0530*/  UMOV UR14, URZ ;  /* 0x0000003f000e7c82 */ /* 0x000fe20008000000 */
[----:B------:R-:W-:Y:S01]  /*0540*/  UISETP.GT.U32.AND UP0, UPT, UR8, UR4, UPT ;  /* 0x000000040800728c */ /* 0x000fe2000bf04070 */
[----:B------:R-:W-:-:S02]  /*0550*/  LOP3.LUT R49, R49, R2, RZ, 0xfc, !PT ;  /* 0x0000000231317212 */ /* 0x000fc400078efcff */
[-C--:B------:R-:W-:Y:S01]  /*0560*/  LOP3.LUT R45, R45, R2.reuse, RZ, 0xfc, !PT ;  /* 0x000000022d2d7212 */ /* 0x080fe200078efcff */
[----:B------:R-:W-:Y:S01]  /*0570*/  IMAD.SHL.U32 R0, R0, 0x10, RZ ;  /* 0x0000001000007824 */ /* 0x000fe200078e00ff */
[----:B------:R-:W-:Y:S02]  /*0580*/  LOP3.LUT R51, R2, R51, RZ, 0xfc, !PT ;  /* 0x0000003302337212 */ /* 0x000fe400078efcff */
[----:B------:R-:W-:Y:S02]  /*0590*/  LOP3.LUT R43, R43, R2, RZ, 0xfc, !PT ;  /* 0x000000022b2b7212 */ /* 0x000fe400078efcff */
[----:B------:R-:W-:Y:S02]  /*05a0*/  LOP3.LUT R2, R32, 0x8, RZ, 0xfc, !PT ;  /* 0x0000000820027812 */ /* 0x000fe400078efcff */
[----:B------:R-:W-:Y:S01]  /*05b0*/  @!UP0 UIADD3 UR4, UR4, -UR8, URZ ;  /* 0x8000000804048290 */ /* 0x000fe2000fffe03f */
[----:B------:R-:W-:Y:S01]  /*05c0*/  LOP3.LUT R50, R7, R50, RZ, 0xfc, !PT ;  /* 0x0000003207327212 */ /* 0x000fe200078efcff */
[----:B------:R-:W-:Y:S01]  /*05d0*/  @!UP0 UIADD3 UR15, UR15, 0x1, URZ ;  /* 0x000000010f0f8890 */ /* 0x000fe2000fffe03f */
[----:B------:R-:W-:Y:S01]  /*05e0*/  LOP3.LUT R2, R2, 0x7, R39, 0x78, !PT ;  /* 0x0000000702027812 */ /* 0x000fe200078e7827 */
[----:B------:R-:W-:Y:S01]  /*05f0*/  UISETP.GE.U32.AND UP1, UPT, UR4, UR8, UPT ;  /* 0x000000080400728c */ /* 0x000fe2000bf26070 */
[-C--:B------:R-:W-:Y:S01]  /*0600*/  LOP3.LUT R48, R48, R7.reuse, RZ, 0xfc, !PT ;  /* 0x0000000730307212 */ /* 0x080fe200078efcff */
[----:B------:R-:W-:Y:S01]  /*0610*/  UISETP.GE.AND UP0, UPT, UR5, URZ, UPT ;  /* 0x0000003f0500728c */ /* 0x000fe2000bf06270 */
[-C--:B------:R-:W-:Y:S01]  /*0620*/  LOP3.LUT R44, R44, R7.reuse, RZ, 0xfc, !PT ;  /* 0x000000072c2c7212 */ /* 0x080fe200078efcff */
[----:B------:R-:W-:Y:S01]  /*0630*/  IMAD.SHL.U32 R2, R2, 0x10, RZ ;  /* 0x0000001002027824 */ /* 0x000fe200078e00ff */
[----:B------:R-:W-:Y:S01]  /*0640*/  LOP3.LUT R42, R42, R7, RZ, 0xfc, !PT ;  /* 0x000000072a2a7212 */ /* 0x000fe200078efcff */
[----:B------:R-:W-:Y:S01]  /*0650*/  UMOV UR5, 0x400 ;  /* 0x0000040000057882 */ /* 0x000fe20000000000 */
[----:B------:R-:W-:Y:S01]  /*0660*/  LOP3.LUT R32, R32, 0xe, RZ, 0xfc, !PT ;  /* 0x0000000e20207812 */ /* 0x000fe200078efcff */
[----:B------:R-:W2:Y:S01]  /*0670*/  S2UR UR4, SR_CgaCtaId ;  /* 0x00000000000479c3 */ /* 0x000ea20000008800 */
[----:B------:R-:W-:-:S02]  /*0680*/  LOP3.LUT R35, R2, R3, RZ, 0xfc, !PT ;  /* 0x0000000302237212 */ /* 0x000fc400078efcff */
[----:B------:R-:W-:Y:S01]  /*0690*/  @UP1 UIADD3 UR15, UR15, 0x1, URZ ;  /* 0x000000010f0f1890 */ /* 0x000fe2000fffe03f */
[-C--:B------:R-:W-:Y:S01]  /*06a0*/  LOP3.LUT R33, R0, R3.reuse, RZ, 0xfc, !PT ;  /* 0x0000000300217212 */ /* 0x080fe200078efcff */
[----:B------:R-:W-:Y:S01]  /*06b0*/  UISETP.NE.AND UP1, UPT, UR12, URZ, UPT ;  /* 0x0000003f0c00728c */ /* 0x000fe2000bf25270 */
[----:B------:R-:W-:Y:S01]  /*06c0*/  LOP3.LUT R32, R32, 0x7, R39, 0x78, !PT ;  /* 0x0000000720207812 */ /* 0x000fe200078e7827 */
[----:B------:R-:W-:Y:S01]  /*06d0*/  @!UP0 UIADD3 UR15, -UR15, URZ, URZ ;  /* 0x0000003f0f0f8290 */ /* 0x000fe2000fffe13f */
[----:B------:R-:W-:-:S03]  /*06e0*/  LOP3.LUT R34, R34, R3, RZ, 0xfc, !PT ;  /* 0x0000000322227212 */ /* 0x000fc600078efcff */
[----:B------:R-:W-:Y:S01]  /*06f0*/  USEL UR6, UR10, UR15, !UP1 ;  /* 0x0000000f0a067287 */ /* 0x000fe2000c800000 */
[----:B------:R-:W-:Y:S02]  /*0700*/  IMAD.SHL.U32 R32, R32, 0x10, RZ ;  /* 0x0000001020207824 */ /* 0x000fe400078e00ff */
[----:B------:R-:W-:Y:S01]  /*0710*/  UMOV UR15, URZ ;  /* 0x0000003f000f7c82 */ /* 0x000fe20008000000 */
[----:B------:R-:W-:Y:S02]  /*0720*/  USHF.L.U32 UR6, UR6, 0x5, URZ ;  /* 0x0000000506067899 */ /* 0x000fe4000800063f */
[----:B------:R-:W-:-:S04]  /*0730*/  LOP3.LUT R32, R32, R3, RZ, 0xfc, !PT ;  /* 0x0000000320207212 */ /* 0x000fc800078efcff */
[----:B------:R-:W-:Y:S01]  /*0740*/  LOP3.LUT R59, R5, UR6, RZ, 0xfc, !PT ;  /* 0x00000006053b7c12 */ /* 0x000fe2000f8efcff */
[----:B------:R-:W-:Y:S02]  /*0750*/  IMAD.U32 R14, RZ, RZ, UR6 ;  /* 0x00000006ff0e7e24 */ /* 0x000fe4000f8e00ff */
[----:B------:R-:W-:Y:S01]  /*0760*/  IMAD.U32 R2, RZ, RZ, UR6 ;  /* 0x00000006ff027e24 */ /* 0x000fe2000f8e00ff */
[----:B--2---:R-:W-:Y:S01]  /*0770*/  UPRMT UR4, UR4, 0x654, UR5 ;  /* 0x0000065404047896 */ /* 0x004fe20008000005 */
[----:B------:R-:W-:Y:S01]  /*0780*/  IMAD.HI R20, R59, 0x38e38e39, RZ ;  /* 0x38e38e393b147827 */ /* 0x000fe200078e02ff */
[----:B------:R-:W-:Y:S01]  /*0790*/  LOP3.LUT R14, R14, 0x8, R5, 0xfe, !PT ;  /* 0x000000080e0e7812 */ /* 0x000fe200078efe05 */
[----:B------:R-:W-:Y:S01]  /*07a0*/  UMOV UR5, URZ ;  /* 0x0000003f00057c82 */ /* 0x000fe20008000000 */
[----:B------:R-:W-:Y:S01]  /*07b0*/  LOP3.LUT R2, R2, 0x18, R5, 0xfe, !PT ;  /* 0x0000001802027812 */ /* 0x000fe200078efe05 */
[----:B------:R-:W-:Y:S01]  /*07c0*/  IMAD.U32 R16, RZ, RZ, UR6 ;  /* 0x00000006ff107e24 */ /* 0x000fe2000f8e00ff */
[----:B------:R-:W-:Y:S01]  /*07d0*/  SHF.R.U32.HI R7, RZ, 0x1f, R20 ;  /* 0x0000001fff077819 */ /* 0x000fe20000011614 */
[----:B------:R-:W-:-:S03]  /*07e0*/  IMAD.HI R21, R14, 0x38e38e39, RZ ;  /* 0x38e38e390e157827 */ /* 0x000fc600078e02ff */
[----:B------:R-:W-:Y:S01]  /*07f0*/  LEA.HI.SX32 R20, R20, R7, 0x15 ;  /* 0x0000000714147211 */ /* 0x000fe200078faaff */
[----:B------:R-:W-:Y:S01]  /*0800*/  IMAD.U32 R0, RZ, RZ, UR6 ;  /* 0x00000006ff007e24 */ /* 0x000fe2000f8e00ff */
[----:B------:R-:W-:Y:S01]  /*0810*/  LOP3.LUT R16, R16, 0x4, R5, 0xfe, !PT ;  /* 0x0000000410107812 */ /* 0x000fe200078efe05 */
[----:B------:R-:W-:Y:S01]  /*0820*/  IMAD.U32 R12, RZ, RZ, UR6 ;  /* 0x00000006ff0c7e24 */ /* 0x000fe2000f8e00ff */
[----:B------:R-:W-:Y:S01]  /*0830*/  SHF.R.U32.HI R8, RZ, 0x1f, R21 ;  /* 0x0000001fff087819 */ /* 0x000fe20000011615 */
[----:B------:R-:W-:Y:S01]  /*0840*/  IMAD R59, R20, -0x2400, R59 ;  /* 0xffffdc00143b7824 */ /* 0x000fe200078e023b */
[----:B------:R-:W-:Y:S01]  /*0850*/  LOP3.LUT R0, R0, 0x1c, R5, 0xfe, !PT ;  /* 0x0000001c00007812 */ /* 0x000fe200078efe05 */
[----:B------:R-:W-:Y:S01]  /*0860*/  IMAD.HI R20, R2, 0x38e38e39, RZ ;  /* 0x38e38e3902147827 */ /* 0x000fe200078e02ff */
[----:B------:R-:W-:Y:S02]  /*0870*/  LEA.HI.SX32 R21, R21, R8, 0x15 ;  /* 0x0000000815157211 */ /* 0x000fe400078faaff */
[----:B------:R-:W2:Y:S01]  /*0880*/  LDC.64 R8, c[0x0][0x210] ;  /* 0x00008400ff087b82 */ /* 0x000ea20000000a00 */
[----:B------:R-:W-:Y:S01]  /*0890*/  IMAD.HI R18, R16, 0x38e38e39, RZ ;  /* 0x38e38e3910127827 */ /* 0x000fe200078e02ff */
[----:B------:R-:W-:-:S02]  /*08a0*/  SHF.R.U32.HI R7, RZ, 0x1f, R20 ;  /* 0x0000001fff077819 */ /* 0x000fc40000011614 */
[----:B------:R-:W-:Y:S01]  /*08b0*/  LOP3.LUT R12, R12, 0xc, R5, 0xfe, !PT ;  /* 0x0000000c0c0c7812 */ /* 0x000fe200078efe05 */
[----:B------:R-:W-:Y:S01]  /*08c0*/  IMAD.U32 R10, RZ, RZ, UR6 ;  /* 0x00000006ff0a7e24 */ /* 0x000fe2000f8e00ff */
[----:B------:R-:W-:Y:S01]  /*08d0*/  SHF.R.U32.HI R11, RZ, 0x1f, R18 ;  /* 0x0000001fff0b7819 */ /* 0x000fe20000011612 */
[----:B------:R-:W-:Y:S01]  /*08e0*/  IMAD.U32 R4, RZ, RZ, UR6 ;  /* 0x00000006ff047e24 */ /* 0x000fe2000f8e00ff */
[----:B------:R-:W-:Y:S01]  /*08f0*/  LEA.HI.SX32 R7, R20, R7, 0x15 ;  /* 0x0000000714077211 */ /* 0x000fe200078faaff */
[----:B------:R-:W-:Y:S01]  /*0900*/  IMAD.HI R26, R12, 0x38e38e39, RZ ;  /* 0x38e38e390c1a7827 */ /* 0x000fe200078e02ff */
[----:B------:R-:W-:Y:S02]  /*0910*/  LEA.HI.SX32 R11, R18, R11, 0x15 ;  /* 0x0000000b120b7211 */ /* 0x000fe400078faaff */
[----:B------:R-:W-:Y:S01]  /*0920*/  LOP3.LUT R10, R10, 0x10, R5, 0xfe, !PT ;  /* 0x000000100a0a7812 */ /* 0x000fe200078efe05 */
[----:B------:R-:W-:Y:S01]  /*0930*/  IMAD.HI R18, R0, 0x38e38e39, RZ ;  /* 0x38e38e3900127827 */ /* 0x000fe200078e02ff */
[----:B------:R-:W-:-:S02]  /*0940*/  LOP3.LUT R4, R4, 0x14, R5, 0xfe, !PT ;  /* 0x0000001404047812 */ /* 0x000fc400078efe05 */
[----:B------:R-:W-:Y:S01]  /*0950*/  SHF.R.U32.HI R17, RZ, 0x1f, R26 ;  /* 0x0000001fff117819 */ /* 0x000fe2000001161a */
[----:B------:R-:W-:Y:S01]  /*0960*/  IMAD R7, R7, -0x2400, R2 ;  /* 0xffffdc0007077824 */ /* 0x000fe200078e0202 */
[----:B------:R-:W-:Y:S01]  /*0970*/  SHF.R.U32.HI R5, RZ, 0x1f, R18 ;  /* 0x0000001fff057819 */ /* 0x000fe20000011612 */
[----:B------:R-:W3:Y:S01]  /*0980*/  LDC.64 R2, c[0x0][0x218] ;  /* 0x00008600ff027b82 */ /* 0x000ee20000000a00 */
[----:B------:R-:W-:Y:S01]  /*0990*/  IMAD.HI R24, R10, 0x38e38e39, RZ ;  /* 0x38e38e390a187827 */ /* 0x000fe200078e02ff */
[----:B------:R-:W-:Y:S02]  /*09a0*/  LEA.HI.SX32 R17, R26, R17, 0x15 ;  /* 0x000000111a117211 */ /* 0x000fe400078faaff */
[----:B------:R-:W-:Y:S01]  /*09b0*/  LEA.HI.SX32 R5, R18, R5, 0x15 ;  /* 0x0000000512057211 */ /* 0x000fe200078faaff */
[----:B------:R-:W-:Y:S01]  /*09c0*/  IMAD.HI R22, R4, 0x38e38e39, RZ ;  /* 0x38e38e3904167827 */ /* 0x000fe200078e02ff */
[----:B------:R-:W-:-:S03]  /*09d0*/  SHF.R.U32.HI R15, RZ, 0x1f, R24 ;  /* 0x0000001fff0f7819 */ /* 0x000fc60000011618 */
[----:B------:R-:W-:Y:S01]  /*09e0*/  IMAD R5, R5, -0x2400, R0 ;  /* 0xffffdc0005057824 */ /* 0x000fe200078e0200 */
[----:B------:R-:W-:Y:S01]  /*09f0*/  SHF.R.U32.HI R13, RZ, 0x1f, R22 ;  /* 0x0000001fff0d7819 */ /* 0x000fe20000011616 */
[----:B------:R-:W-:Y:S01]  /*0a00*/  IMAD R11, R11, -0x2400, R16 ;  /* 0xffffdc000b0b7824 */ /* 0x000fe200078e0210 */
[----:B------:R-:W-:Y:S01]  /*0a10*/  LOP3.LUT R0, R6, 0x78, RZ, 0xc0, !PT ;  /* 0x0000007806007812 */ /* 0x000fe200078ec0ff */
[----:B------:R-:W-:Y:S01]  /*0a20*/  IMAD R21, R21, -0x2400, R14 ;  /* 0xffffdc0015157824 */ /* 0x000fe200078e020e */
[----:B------:R-:W-:Y:S01]  /*0a30*/  LEA.HI.SX32 R15, R24, R15, 0x15 ;  /* 0x0000000f180f7211 */ /* 0x000fe200078faaff */
[----:B--2---:R-:W-:Y:S01]  /*0a40*/  IMAD.WIDE.U32 R68, R69, 0x10, R8 ;  /* 0x0000001045447825 */ /* 0x004fe200078e0008 */
[----:B------:R-:W-:-:S03]  /*0a50*/  LEA.HI.SX32 R13, R22, R13, 0x15 ;  /* 0x0000000d160d7211 */ /* 0x000fc600078faaff */
[----:B------:R-:W-:Y:S01]  /*0a60*/  IMAD R17, R17, -0x2400, R12 ;  /* 0xffffdc0011117824 */ /* 0x000fe200078e020c */
[----:B------:R-:W-:Y:S01]  /*0a70*/  IADD3 R41, P0, R68, 0x100, RZ ;  /* 0x0000010044297810 */ /* 0x000fe20007f1e0ff */
[----:B------:R-:W-:-:S04]  /*0a80*/  IMAD.WIDE.U32 R8, R0, 0x2, R8 ;  /* 0x0000000200087825 */ /* 0x000fc800078e0008 */
[----:B------:R-:W-:Y:S02]  /*0a90*/  VIADD R51, R51, UR4 ;  /* 0x0000000433337c36 */ /* 0x000fe40008000000 */
[----:B------:R-:W-:Y:S02]  /*0aa0*/  IMAD R15, R15, -0x2400, R10 ;  /* 0xffffdc000f0f7824 */ /* 0x000fe400078e020a */
[----:B------:R-:W-:Y:S01]  /*0ab0*/  IMAD R59, R59, 0xc00, R0 ;  /* 0x00000c003b3b7824 */ /* 0x000fe200078e0200 */
[----:B------:R-:W-:Y:S01]  /*0ac0*/  @!PT LDS RZ, [RZ] ;  /* 0x00000000fffff984 */ /* 0x000fe20000000800 */
[----:B------:R-:W-:Y:S01]  /*0ad0*/  @!PT LDS RZ, [RZ] ;  /* 0x00000000fffff984 */ /* 0x000fe20000000800 */
[----:B------:R-:W-:Y:S01]  /*0ae0*/  @!PT LDS RZ, [RZ] ;  /* 0x00000000fffff984 */ /* 0x000fe20000000800 */
[----:B------:R-:W-:Y:S01]  /*0af0*/  LDGSTS.E.BYPASS.LTC128B.128 [R51], desc[UR16][R8.64] ;  /* 0x0000000008337fae */ /* 0x000fe2000b901d50 */
[----:B------:R-:W-:Y:S02]  /*0b00*/  VIADD R50, R50, UR4 ;  /* 0x0000000432327c36 */ /* 0x000fe40008000000 */
[----:B------:R-:W-:Y:S01]  /*0b10*/  IMAD R13, R13, -0x2400, R4 ;  /* 0xffffdc000d0d7824 */ /* 0x000fe200078e0204 */
[----:B------:R-:W-:Y:S01]  /*0b20*/  SHF.R.U32.HI R4, RZ, 0x3, R39 ;  /* 0x00000003ff047819 */ /* 0x000fe20000011627 */
[----:B------:R-:W-:Y:S01]  /*0b30*/  IMAD R11, R11, 0xc00, R0 ;  /* 0x00000c000b0b7824 */ /* 0x000fe200078e0200 */
[----:B------:R-:W-:Y:S01]  /*0b40*/  LDGSTS.E.BYPASS.LTC128B.128 [R50], desc[UR16][R8.64] ;  /* 0x0000000008327fae */ /* 0x000fe2000b901d50 */
[----:B------:R-:W-:-:S02]  /*0b50*/  VIADD R49, R49, UR4 ;  /* 0x0000000431317c36 */ /* 0x000fc40008000000 */
[--C-:B------:R-:W-:Y:S02]  /*0b60*/  IMAD R21, R21, 0xc00, R0.reuse ;  /* 0x00000c0015157824 */ /* 0x100fe400078e0200 */
[----:B------:R-:W-:Y:S01]  /*0b70*/  VIADD R48, R48, UR4 ;  /* 0x0000000430307c36 */ /* 0x000fe20008000000 */
[----:B------:R-:W-:Y:S01]  /*0b80*/  LDGSTS.E.BYPASS.LTC128B.128 [R49], desc[UR16][R8.64] ;  /* 0x0000000008317fae */ /* 0x000fe2000b901d50 */
[--C-:B------:R-:W-:Y:S02]  /*0b90*/  IMAD R22, R17, 0xc00, R0.reuse ;  /* 0x00000c0011167824 */ /* 0x100fe400078e0200 */
[----:B------:R-:W-:Y:S01]  /*0ba0*/  IMAD R24, R15, 0xc00, R0 ;  /* 0x00000c000f187824 */ /* 0x000fe200078e0200 */
[----:B------:R2:W-:Y:S01]  /*0bb0*/  LDGSTS.E.BYPASS.LTC128B.128 [R48], desc[UR16][R8.64] ;  /* 0x0000000008307fae */ /* 0x0005e2000b901d50 */
[----:B---3--:R-:W-:-:S03]  /*0bc0*/  IMAD.WIDE R58, R59, 0x2, R2 ;  /* 0x000000023b3a7825 */ /* 0x008fc600078e0202 */
[----:B------:R-:W0:Y:S01]  /*0bd0*/  LDGDEPBAR ;  /* 0x00000000000079af */ /* 0x000e220000000000 */
[----:B------:R-:W-:Y:S02]  /*0be0*/  IMAD R26, R13, 0xc00, R0 ;  /* 0x00000c000d1a7824 */ /* 0x000fe400078e0200 */
[----:B------:R-:W-:Y:S01]  /*0bf0*/  IMAD.WIDE R10, R11, 0x2, R2 ;  /* 0x000000020b0a7825 */ /* 0x000fe200078e0202 */
[----:B------:R-:W-:Y:S03]  /*0c00*/  LDGSTS.E.BYPASS.LTC128B.128 [R51+0x1000], desc[UR16][R58.64] ;  /* 0x010000003a337fae */ /* 0x000fe6000b901d50 */
[----:B------:R-:W-:Y:S01]  /*0c10*/  IMAD R54, R7, 0xc00, R0 ;  /* 0x00000c0007367824 */ /* 0x000fe200078e0200 */
[----:B------:R-:W-:Y:S01]  /*0c20*/  LDGSTS.E.BYPASS.LTC128B.128 [R50+0x1000], desc[UR16][R10.64] ;  /* 0x010000000a327fae */ /* 0x000fe2000b901d50 */
[----:B------:R-:W-:-:S04]  /*0c30*/  IMAD.WIDE R20, R21, 0x2, R2 ;  /* 0x0000000215147825 */ /* 0x000fc800078e0202 */
[----:B------:R-:W-:Y:S01]  /*0c40*/  IMAD R56, R5, 0xc00, R0 ;  /* 0x00000c0005387824 */ /* 0x000fe200078e0200 */
[----:B------:R-:W-:Y:S01]  /*0c50*/  LDGSTS.E.BYPASS.LTC128B.128 [R49+0x1000], desc[UR16][R20.64] ;  /* 0x0100000014317fae */ /* 0x000fe2000b901d50 */
[----:B------:R-:W-:Y:S01]  /*0c60*/  IMAD.WIDE R22, R22, 0x2, R2 ;  /* 0x0000000216167825 */ /* 0x000fe200078e0202 */
[----:B------:R-:W-:-:S03]  /*0c70*/  LOP3.LUT R0, R39, 0x17, RZ, 0xc0, !PT ;  /* 0x0000001727007812 */ /* 0x000fc600078ec0ff */
[--C-:B------:R-:W-:Y:S01]  /*0c80*/  IMAD.WIDE R24, R24, 0x2, R2.reuse ;  /* 0x0000000218187825 */ /* 0x100fe200078e0202 */
[----:B------:R-:W-:Y:S01]  /*0c90*/  LDGSTS.E.BYPASS.LTC128B.128 [R48+0x1000], desc[UR16][R22.64] ;  /* 0x0100000016307fae */ /* 0x000fe2000b901d50 */
[----:B------:R-:W-:Y:S02]  /*0ca0*/  LOP3.LUT R5, R0, 0x8, R47, 0xf8, !PT ;  /* 0x0000000800057812 */ /* 0x000fe400078ef82f */
[----:B------:R-:W-:Y:S01]  /*0cb0*/  VIADD R45, R45, UR4 ;  /* 0x000000042d2d7c36 */ /* 0x000fe20008000000 */
[----:B------:R-:W-:Y:S01]  /*0cc0*/  SGXT.U32 R0, R4, 0x1 ;  /* 0x000000010400781a */ /* 0x000fe20000000000 */
[----:B------:R-:W-:-:S03]  /*0cd0*/  IMAD.WIDE R26, R26, 0x2, R2 ;  /* 0x000000021a1a7825 */ /* 0x000fc600078e0202 */
[----:B------:R-:W-:Y:S01]  /*0ce0*/  LDGSTS.E.BYPASS.LTC128B.128 [R45+0x1000], desc[UR16][R24.64] ;  /* 0x01000000182d7fae */ /* 0x000fe2000b901d50 */
[----:B------:R-:W-:Y:S01]  /*0cf0*/  VIADD R44, R44, UR4 ;  /* 0x000000042c2c7c36 */ /* 0x000fe20008000000 */
[----:B------:R-:W-:Y:S01]  /*0d00*/  LOP3.LUT R46, R0, 0x7, R39, 0x78, !PT ;  /* 0x00000007002e7812 */ /* 0x000fe200078e7827 */
[--C-:B------:R-:W-:Y:S01]  /*0d10*/  IMAD.WIDE R54, R54, 0x2, R2.reuse ;  /* 0x0000000236367825 */ /* 0x100fe200078e0202 */
[C---:B--2---:R-:W-:Y:S02]  /*0d20*/  LOP3.LUT R8, R0.reuse, 0x2, RZ, 0xfc, !PT ;  /* 0x0000000200087812 */ /* 0x044fe400078efcff */
[----:B------:R-:W-:Y:S01]  /*0d30*/  LDGSTS.E.BYPASS.LTC128B.128 [R44+0x1000], desc[UR16][R26.64] ;  /* 0x010000001a2c7fae */ /* 0x000fe2000b901d50 */
[----:B------:R-:W-:Y:S01]  /*0d40*/  VIADD R43, R43, UR4 ;  /* 0x000000042b2b7c36 */ /* 0x000fe20008000000 */
[----:B------:R-:W-:Y:S01]  /*0d50*/  LOP3.LUT R30, R0, 0x4, RZ, 0xfc, !PT ;  /* 0x00000004001e7812 */ /* 0x000fe200078efcff */
[----:B------:R-:W-:Y:S01]  /*0d60*/  IMAD.WIDE R56, R56, 0x2, R2 ;  /* 0x0000000238387825 */ /* 0x000fe200078e0202 */
[----:B------:R-:W-:-:S02]  /*0d70*/  LOP3.LUT R6, R0, 0x6, RZ, 0xfc, !PT ;  /* 0x0000000600067812 */ /* 0x000fc400078efcff */
[----:B------:R2:W-:Y:S01]  /*0d80*/  LDGSTS.E.BYPASS.LTC128B.128 [R43+0x1000], desc[UR16][R54.64] ;  /* 0x01000000362b7fae */ /* 0x0005e2000b901d50 */
[----:B------:R-:W-:Y:S01]  /*0d90*/  VIADD R42, R42, UR4 ;  /* 0x000000042a2a7c36 */ /* 0x000fe20008000000 */
[C---:B------:R-:W-:Y:S01]  /*0da0*/  LOP3.LUT R28, R0.reuse, 0x8, RZ, 0xfc, !PT ;  /* 0x00000008001c7812 */ /* 0x040fe200078efcff */
[----:B------:R-:W-:Y:S01]  /*0db0*/  IMAD.SHL.U32 R5, R5, 0x100, RZ ;  /* 0x0000010005057824 */ /* 0x000fe200078e00ff */
[----:B------:R-:W-:Y:S01]  /*0dc0*/  LOP3.LUT R4, R0, 0xa, RZ, 0xfc, !PT ;  /* 0x0000000a00047812 */ /* 0x000fe200078efcff */
[----:B------:R-:W-:Y:S01]  /*0dd0*/  IMAD.SHL.U32 R46, R46, 0x10, RZ ;  /* 0x000000102e2e7824 */ /* 0x000fe200078e00ff */
[----:B------:R3:W-:Y:S01]  /*0de0*/  LDGSTS.E.BYPASS.LTC128B.128 [R42+0x1000], desc[UR16][R56.64] ;  /* 0x01000000382a7fae */ /* 0x0007e2000b901d50 */
[C---:B------:R-:W-:Y:S01]  /*0df0*/  LOP3.LUT R2, R0.reuse, 0xc, RZ, 0xfc, !PT ;  /* 0x0000000c00027812 */ /* 0x040fe200078efcff */
[----:B------:R-:W-:Y:S01]  /*0e00*/  IMAD.X R68, RZ, RZ, R69, P0 ;  /* 0x000000ffff447224 */ /* 0x000fe200000e0645 */
[----:B------:R-:W-:Y:S01]  /*0e10*/  LOP3.LUT R0, R0, 0xe, RZ, 0xfc, !PT ;  /* 0x0000000e00007812 */ /* 0x000fe200078efcff */
[----:B------:R-:W0:Y:S01]  /*0e20*/  LDGDEPBAR ;  /* 0x00000000000079af */ /* 0x000e220000000000 */
[----:B------:R-:W-:-:S02]  /*0e30*/  LOP3.LUT R46, R5, R46, RZ, 0xfc, !PT ;  /* 0x0000002e052e7212 */ /* 0x000fc400078efcff */
[----:B------:R-:W-:Y:S02]  /*0e40*/  IADD3 R53, P0, R58, 0x100, RZ ;  /* 0x000001003a357810 */ /* 0x000fe40007f1e0ff */
[----:B------:R-:W-:Y:S02]  /*0e50*/  IADD3 R65, P2, R54, 0x100, RZ ;  /* 0x0000010036417810 */ /* 0x000fe40007f5e0ff */
[----:B------:R-:W-:Y:S01]  /*0e60*/  LOP3.LUT R8, R8, 0x7, R39, 0x78, !PT ;  /* 0x0000000708087812 */ /* 0x000fe200078e7827 */
[----:B------:R-:W-:Y:S01]  /*0e70*/  IMAD.X R52, RZ, RZ, R59, P0 ;  /* 0x000000ffff347224 */ /* 0x000fe200000e063b */
[----:B------:R-:W-:Y:S01]  /*0e80*/  LOP3.LUT R30, R30, 0x7, R39, 0x78, !PT ;  /* 0x000000071e1e7812 */ /* 0x000fe200078e7827 */
[----:B------:R-:W-:Y:S01]  /*0e90*/  IMAD.X R64, RZ, RZ, R55, P2 ;  /* 0x000000ffff407224 */ /* 0x000fe200010e0637 */
[----:B------:R-:W-:Y:S01]  /*0ea0*/  LOP3.LUT R6, R6, 0x7, R39, 0x78, !PT ;  /* 0x0000000706067812 */ /* 0x000fe200078e7827 */
[----:B------:R-:W-:Y:S01]  /*0eb0*/  IMAD.SHL.U32 R8, R8, 0x10, RZ ;  /* 0x0000001008087824 */ /* 0x000fe200078e00ff */
        /* <DEDUP_REMOVED lines=8> */
[----:B------:R-:W-:Y:S01]  /*0f40*/  IADD3 R67, P3, R56, 0x100, RZ ;  /* 0x0000010038437810 */ /* 0x000fe20007f7e0ff */
[----:B------:R-:W-:Y:S01]  /*0f50*/  IMAD.SHL.U32 R2, R2, 0x10, RZ ;  /* 0x0000001002027824 */ /* 0x000fe200078e00ff */
[----:B------:R-:W-:Y:S01]  /*0f60*/  IADD3 R63, P1, R26, 0x100, RZ ;  /* 0x000001001a3f7810 */ /* 0x000fe20007f3e0ff */
[----:B------:R-:W-:-:S04]  /*0f70*/  DEPBAR.LE SB0, 0x0 ;  /* 0x000080000000791a */ /* 0x000fc80000000000 */
[----:B------:R-:W-:Y:S01]  /*0f80*/  BAR.SYNC.DEFER_BLOCKING 0x0 ;  /* 0x0000000000007b1d */ /* 0x000fe20000010000 */
[----:B------:R-:W-:Y:S01]  /*0f90*/  IMAD.SHL.U32 R0, R0, 0x10, RZ ;  /* 0x0000001000007824 */ /* 0x000fe200078e00ff */
[----:B--2---:R-:W-:Y:S01]  /*0fa0*/  IADD3 R55, P0, R10, 0x100, RZ ;  /* 0x000001000a377810 */ /* 0x004fe20007f1e0ff */
[----:B------:R-:W-:Y:S01]  /*0fb0*/  IMAD.X R66, RZ, RZ, R57, P3 ;  /* 0x000000ffff427224 */ /* 0x000fe200018e0639 */
[----:B------:R-:W-:Y:S01]  /*0fc0*/  IADD3 R61, P3, R24, 0x100, RZ ;  /* 0x00000100183d7810 */ /* 0x000fe20007f7e0ff */
[----:B------:R-:W-:Y:S01]  /*0fd0*/  IMAD.X R62, RZ, RZ, R27, P1 ;  /* 0x000000ffff3e7224 */ /* 0x000fe200008e061b */
[----:B------:R-:W-:Y:S01]  /*0fe0*/  IADD3 R59, P2, R22, 0x100, RZ ;  /* 0x00000100163b7810 */ /* 0x000fe20007f5e0ff */
[----:B------:R-:W-:Y:S01]  /*0ff0*/  IMAD.X R54, RZ, RZ, R11, P0 ;  /* 0x000000ffff367224 */ /* 0x000fe200000e060b */
[----:B-1-3--:R-:W-:Y:S01]  /*1000*/  IADD3 R57, P1, R20, 0x100, RZ ;  /* 0x0000010014397810 */ /* 0x00afe20007f3e0ff */
[----:B------:R-:W-:Y:S01]  /*1010*/  IMAD.X R60, RZ, RZ, R25, P3 ;  /* 0x000000ffff3c7224 */ /* 0x000fe200018e0619 */
[-C--:B------:R-:W-:Y:S01]  /*1020*/  LOP3.LUT R31, R8, R5.reuse, RZ, 0xfc, !PT ;  /* 0x00000005081f7212 */ /* 0x080fe200078efcff */
[----:B------:R-:W-:Y:S01]  /*1030*/  IMAD.X R58, RZ, RZ, R23, P2 ;  /* 0x000000ffff3a7224 */ /* 0x000fe200010e0617 */
[-C--:B------:R-:W-:Y:S01]  /*1040*/  LOP3.LUT R30, R30, R5.reuse, RZ, 0xfc, !PT ;  /* 0x000000051e1e7212 */ /* 0x080fe200078efcff */
[----:B------:R-:W-:Y:S01]  /*1050*/  IMAD.X R56, RZ, RZ, R21, P1 ;  /* 0x000000ffff387224 */ /* 0x000fe200008e0615 */
[----:B------:R-:W-:-:S02]  /*1060*/  LOP3.LUT R29, R6, R5, RZ, 0xfc, !PT ;  /* 0x00000005061d7212 */ /* 0x000fc400078efcff */
[----:B------:R-:W-:Y:S02]  /*1070*/  CS2R R6, SRZ ;  /* 0x0000000000067805 */ /* 0x000fe4000001ff00 */
[-C--:B------:R-:W-:Y:S02]  /*1080*/  LOP3.LUT R28, R28, R5.reuse, RZ, 0xfc, !PT ;  /* 0x000000051c1c7212 */ /* 0x080fe400078efcff */
[----:B------:R-:W-:Y:S02]  /*1090*/  CS2R R8, SRZ ;  /* 0x0000000000087805 */ /* 0x000fe4000001ff00 */
[-C--:B------:R-:W-:Y:S02]  /*10a0*/  LOP3.LUT R3, R4, R5.reuse, RZ, 0xfc, !PT ;  /* 0x0000000504037212 */ /* 0x080fe400078efcff */
[----:B------:R-:W-:Y:S02]  /*10b0*/  CS2R R10, SRZ ;  /* 0x00000000000a7805 */ /* 0x000fe4000001ff00 */
[----:B------:R-:W-:-:S02]  /*10c0*/  LOP3.LUT R2, R2, R5, RZ, 0xfc, !PT ;  /* 0x0000000502027212 */ /* 0x000fc400078efcff */
[----:B------:R-:W-:Y:S02]  /*10d0*/  LOP3.LUT R0, R0, R5, RZ, 0xfc, !PT ;  /* 0x0000000500007212 */ /* 0x000fe400078efcff */
[----:B------:R-:W-:Y:S01]  /*10e0*/  CS2R R4, SRZ ;  /* 0x0000000000047805 */ /* 0x000fe2000001ff00 */
[----:B------:R1:W2:Y:S04]  /*10f0*/  LDSM.16.M88.4 R12, [R40+UR4] ;  /* 0x00000004280c783b */ /* 0x0002a80008000200 */
[----:B------:R1:W3:Y:S01]  /*1100*/  LDSM.16.M88.4 R16, [R46+UR4+0x1000] ;  /* 0x001000042e10783b */ /* 0x0002e20008000200 */
[----:B------:R-:W-:-:S04]  /*1110*/  DEPBAR.LE SB1, 0x0 ;  /* 0x000090000000791a */ /* 0x000fc80000000000 */
.L_x_0:
[----:B------:R-:W-:-:S01]  /*1120*/  LDSM.16.M88.4 R20, [R38+UR4] ;  /* 0x000000042614783b */ /* 0x000fc20008000200 */
[----:B--23--:R-:W-:Y:S01]  /*1130*/  HMMA.16816.F32.BF16 R4, R12, R16, R4 ;  /* 0x000000100c04723c */ /* 0x00cfe20000041804 */
[----:B------:R-:W-:Y:S02]  /*1140*/  UISETP.GE.U32.AND UP0, UPT, UR15, 0xb80, UPT ;  /* 0x00000b800f00788c */ /* 0x000fe4000bf06070 */
[----:B----4-:R-:W2:Y:S01]  /*1150*/  LDSM.16.M88.4 R24, [R31+UR4+0x1000] ;  /* 0x001000041f18783b */ /* 0x010ea20008000200 */
[----:B------:R-:W-:Y:S02]  /*1160*/  UIADD3 UR15, UR15, 0x80, URZ ;  /* 0x000000800f0f7890 */ /* 0x000fe4000fffe03f */
[----:B------:R-:W-:Y:S01]  /*1170*/  HMMA.16816.F32.BF16 R8, R12, R18, R8 ;  /* 0x000000120c08723c */ /* 0x000fe20000041808 */
[----:B------:R-:W-:Y:S01]  /*1180*/  LDSM.16.M88.4 R12, [R37+UR4] ;  /* 0x00000004250c783b */ /* 0x000fe20008000200 */
[----:B------:R-:W-:Y:S03]  /*1190*/  PLOP3.LUT P0, PT, PT, PT, UP0, 0x80, 0x0 ;  /* 0x000000000000781c */ /* 0x000fe60003f0f008 */
[----:B------:R-:W3:Y:S11]  /*11a0*/  LDSM.16.M88.4 R16, [R30+UR4+0x1000] ;  /* 0x001000041e10783b */ /* 0x000ef60008000200 */
[----:B------:R-:W-:-:S02]  /*11b0*/  @!UPT UIADD3 URZ, URZ, URZ, URZ ;  /* 0x0000003f3f3ff290 */ /* 0x000fc4000fffe03f */
[----:B--2---:R-:W-:Y:S06]  /*11c0*/  HMMA.16816.F32.BF16 R4, R20, R24, R4 ;  /* 0x000000181404723c */ /* 0x004fec0000041804 */
[----:B------:R-:W-:Y:S01]  /*11d0*/  HMMA.16816.F32.BF16 R8, R20, R26, R8 ;  /* 0x0000001a1408723c */ /* 0x000fe20000041808 */
[----:B------:R-:W-:Y:S04]  /*11e0*/  LDSM.16.M88.4 R20, [R36+UR4] ;  /* 0x000000042414783b */ /* 0x000fe80008000200 */
[----:B------:R-:W2:Y:S11]  /*11f0*/  LDSM.16.M88.4 R24, [R29+UR4+0x1000] ;  /* 0x001000041d18783b */ /* 0x000eb60008000200 */
[----:B------:R-:W-:-:S02]  /*1200*/  @!UPT UIADD3 URZ, URZ, URZ, URZ ;  /* 0x0000003f3f3ff290 */ /* 0x000fc4000fffe03f */
[----:B---3--:R-:W-:Y:S06]  /*1210*/  HMMA.16816.F32.BF16 R4, R12, R16, R4 ;  /* 0x000000100c04723c */ /* 0x008fec0000041804 */
[----:B------:R-:W-:Y:S01]  /*1220*/  HMMA.16816.F32.BF16 R8, R12, R18, R8 ;  /* 0x000000120c08723c */ /* 0x000fe20000041808 */
[----:B------:R-:W-:Y:S04]  /*1230*/  LDSM.16.M88.4 R12, [R35+UR4] ;  /* 0x00000004230c783b */ /* 0x000fe80008000200 */
        /* <DEDUP_REMOVED lines=15> */
[----:B------:R-:W2:Y:S01]  /*1330*/  LDSM.16.M88.4 R24, [R0+UR4+0x1000] ;  /* 0x001000040018783b */ /* 0x000ea20008000200 */
[----:B------:R-:W-:Y:S11]  /*1340*/  BAR.SYNC.DEFER_BLOCKING 0x0 ;  /* 0x0000000000007b1d */ /* 0x000ff60000010000 */
[----:B------:R-:W-:-:S01]  /*1350*/  @!UPT UIADD3 URZ, URZ, URZ, URZ ;  /* 0x0000003f3f3ff290 */ /* 0x000fc2000fffe03f */
[----:B---3--:R-:W-:Y:S06]  /*1360*/  HMMA.16816.F32.BF16 R4, R12, R16, R4 ;  /* 0x000000100c04723c */ /* 0x008fec0000041804 */
[----:B------:R-:W-:Y:S11]  /*1370*/  HMMA.16816.F32.BF16 R8, R12, R18, R8 ;  /* 0x000000120c08723c */ /* 0x000ff60000041808 */
[----:B------:R-:W-:Y:S07]  /*1380*/  @!UPT UIADD3 URZ, URZ, URZ, URZ ;  /* 0x0000003f3f3ff290 */ /* 0x000fee000fffe03f */
[----:B--2---:R-:W-:Y:S05]  /*1390*/  HMMA.16816.F32.BF16 R4, R20, R24, R4 ;  /* 0x000000181404723c */ /* 0x004fea0000041804 */
[----:B------:R-:W-:-:S01]  /*13a0*/  IADD3 R14, P2, R41, UR14, RZ ;  /* 0x0000000e290e7c10 */ /* 0x000fc2000ff5e0ff */
[----:B------:R-:W-:Y:S05]  /*13b0*/  HMMA.16816.F32.BF16 R8, R20, R26, R8 ;  /* 0x0000001a1408723c */ /* 0x000fea0000041808 */
[----:B------:R-:W-:Y:S02]  /*13c0*/  IADD3.X R15, R68, UR5, RZ, P2, !PT ;  /* 0x00000005440f7c10 */ /* 0x000fe400097fe4ff */
[----:B------:R-:W-:Y:S03]  /*13d0*/  IADD3 R18, P1, R53, UR14, RZ ;  /* 0x0000000e35127c10 */ /* 0x000fe6000ff3e0ff */
[----:B------:R-:W-:Y:S01]  /*13e0*/  @!PT LDS RZ, [RZ] ;  /* 0x00000000fffff984 */ /* 0x000fe20000000800 */
[----:B------:R-:W-:Y:S01]  /*13f0*/  @!PT LDS RZ, [RZ] ;  /* 0x00000000fffff984 */ /* 0x000fe20000000800 */
[----:B------:R-:W-:Y:S01]  /*1400*/  @!PT LDS RZ, [RZ] ;  /* 0x00000000fffff984 */ /* 0x000fe20000000800 */
[----:B------:R-:W-:Y:S01]  /*1410*/  LDGSTS.E.BYPASS.LTC128B.128 [R51], desc[UR16][R14.64], !P0 ;  /* 0x000000000e337fae */ /* 0x000fe2000c101d50 */
[----:B------:R-:W-:Y:S02]  /*1420*/  IADD3.X R19, R52, UR5, RZ, P1, !PT ;  /* 0x0000000534137c10 */ /* 0x000fe40008ffe4ff */
[----:B------:R-:W-:Y:S01]  /*1430*/  IADD3 R16, P2, R55, UR14, RZ ;  /* 0x0000000e37107c10 */ /* 0x000fe2000ff5e0ff */
[----:B------:R-:W-:Y:S03]  /*1440*/  LDGSTS.E.BYPASS.LTC128B.128 [R50], desc[UR16][R14.64], !P0 ;  /* 0x000000000e327fae */ /* 0x000fe6000c101d50 */
[----:B------:R-:W-:Y:S01]  /*1450*/  IADD3.X R17, R54, UR5, RZ, P2, !PT ;  /* 0x0000000536117c10 */ /* 0x000fe200097fe4ff */
[----:B------:R-:W-:Y:S04]  /*1460*/  LDGSTS.E.BYPASS.LTC128B.128 [R49], desc[UR16][R14.64], !P0 ;  /* 0x000000000e317fae */ /* 0x000fe8000c101d50 */
[----:B------:R2:W-:Y:S04]  /*1470*/  LDGSTS.E.BYPASS.LTC128B.128 [R48], desc[UR16][R14.64], !P0 ;  /* 0x000000000e307fae */ /* 0x0005e8000c101d50 */
[----:B------:R-:W0:Y:S04]  /*1480*/  LDGDEPBAR ;  /* 0x00000000000079af */ /* 0x000e280000000000 */
[----:B------:R3:W-:Y:S04]  /*1490*/  LDGSTS.E.BYPASS.LTC128B.128 [R51+0x1000], desc[UR16][R18.64], !P0 ;  /* 0x0100000012337fae */ /* 0x0007e8000c101d50 */
[----:B------:R4:W-:Y:S01]  /*14a0*/  LDGSTS.E.BYPASS.LTC128B.128 [R50+0x1000], desc[UR16][R16.64], !P0 ;  /* 0x0100000010327fae */ /* 0x0009e2000c101d50 */
[----:B--2---:R-:W-:Y:S04]  /*14b0*/  IADD3 R14, P1, R57, UR14, RZ ;  /* 0x0000000e390e7c10 */ /* 0x004fe8000ff3e0ff */
[----:B------:R-:W-:Y:S02]  /*14c0*/  IADD3.X R15, R56, UR5, RZ, P1, !PT ;  /* 0x00000005380f7c10 */ /* 0x000fe40008ffe4ff */
[----:B------:R-:W-:Y:S02]  /*14d0*/  IADD3 R24, P1, R61, UR14, RZ ;  /* 0x0000000e3d187c10 */ /* 0x000fe4000ff3e0ff */
[----:B---3--:R-:W-:Y:S01]  /*14e0*/  IADD3 R18, P2, R59, UR14, RZ ;  /* 0x0000000e3b127c10 */ /* 0x008fe2000ff5e0ff */
[----:B------:R2:W-:Y:S01]  /*14f0*/  LDGSTS.E.BYPASS.LTC128B.128 [R49+0x1000], desc[UR16][R14.64], !P0 ;  /* 0x010000000e317fae */ /* 0x0005e2000c101d50 */
[----:B------:R-:W-:Y:S02]  /*1500*/  IADD3.X R25, R60, UR5, RZ, P1, !PT ;  /* 0x000000053c197c10 */ /* 0x000fe40008ffe4ff */
[----:B------:R-:W-:Y:S02]  /*1510*/  IADD3.X R19, R58, UR5, RZ, P2, !PT ;  /* 0x000000053a137c10 */ /* 0x000fe400097fe4ff */
[----:B----4-:R-:W-:Y:S03]  /*1520*/  IADD3 R16, P3, R63, UR14, RZ ;  /* 0x0000000e3f107c10 */ /* 0x010fe6000ff7e0ff */
[----:B------:R3:W-:Y:S01]  /*1530*/  LDGSTS.E.BYPASS.LTC128B.128 [R48+0x1000], desc[UR16][R18.64], !P0 ;  /* 0x0100000012307fae */ /* 0x0007e2000c101d50 */
[----:B------:R-:W-:Y:S03]  /*1540*/  IADD3.X R17, R62, UR5, RZ, P3, !PT ;  /* 0x000000053e117c10 */ /* 0x000fe60009ffe4ff */
[----:B------:R-:W-:Y:S04]  /*1550*/  LDGSTS.E.BYPASS.LTC128B.128 [R45+0x1000], desc[UR16][R24.64], !P0 ;  /* 0x01000000182d7fae */ /* 0x000fe8000c101d50 */
[----:B-1----:R-:W-:Y:S01]  /*1560*/  LDGSTS.E.BYPASS.LTC128B.128 [R44+0x1000], desc[UR16][R16.64], !P0 ;  /* 0x01000000102c7fae */ /* 0x002fe2000c101d50 */
[----:B--2---:R-:W-:Y:S04]  /*1570*/  IADD3 R14, P2, R65, UR14, RZ ;  /* 0x0000000e410e7c10 */ /* 0x004fe8000ff5e0ff */
[----:B------:R-:W-:Y:S02]  /*1580*/  IADD3.X R15, R64, UR5, RZ, P2, !PT ;  /* 0x00000005400f7c10 */ /* 0x000fe400097fe4ff */
[----:B---3--:R-:W-:Y:S03]  /*1590*/  IADD3 R18, P1, R67, UR14, RZ ;  /* 0x0000000e43127c10 */ /* 0x008fe6000ff3e0ff */
[----:B------:R1:W-:Y:S01]  /*15a0*/  LDGSTS.E.BYPASS.LTC128B.128 [R43+0x1000], desc[UR16][R14.64], !P0 ;  /* 0x010000000e2b7fae */ /* 0x0003e2000c101d50 */
[----:B------:R-:W-:Y:S01]  /*15b0*/  UIADD3 UR14, UP0, UR14, 0x100, URZ ;  /* 0x000001000e0e7890 */ /* 0x000fe2000ff1e03f */
[----:B------:R-:W-:Y:S03]  /*15c0*/  IADD3.X R19, R66, UR5, RZ, P1, !PT ;  /* 0x0000000542137c10 */ /* 0x000fe60008ffe4ff */
[----:B------:R-:W-:Y:S02]  /*15d0*/  UIADD3.X UR5, URZ, UR5, URZ, UP0, !UPT ;  /* 0x000000053f057290 */ /* 0x000fe400087fe43f */
[----:B------:R3:W-:Y:S04]  /*15e0*/  LDGSTS.E.BYPASS.LTC128B.128 [R42+0x1000], desc[UR16][R18.64], !P0 ;  /* 0x01000000122a7fae */ /* 0x0007e8000c101d50 */
[----:B------:R-:W0:Y:S01]  /*15f0*/  LDGDEPBAR ;  /* 0x00000000000079af */ /* 0x000e220000000000 */
[----:B------:R-:W-:Y:S04]  /*1600*/  DEPBAR.LE SB0, 0x0 ;  /* 0x000080000000791a */ /* 0x000fe80000000000 */
[----:B------:R-:W-:Y:S06]  /*1610*/  BAR.SYNC.DEFER_BLOCKING 0x0 ;  /* 0x0000000000007b1d */ /* 0x000fec0000010000 */
[----:B-1----:R4:W2:Y:S04]  /*1620*/  LDSM.16.M88.4 R12, [R40+UR4] ;  /* 0x00000004280c783b */ /* 0x0028a80008000200 */
[----:B---3--:R4:W2:Y:S01]  /*1630*/  LDSM.16.M88.4 R16, [R46+UR4+0x1000] ;  /* 0x001000042e10783b */ /* 0x0088a20008000200 */
[----:B------:R-:W-:Y:S08]  /*1640*/  @!P0 BRA `(.L_x_0) ;  /* 0xfffffff800b48947 */ /* 0x000ff0000383ffff */
[----:B------:R-:W-:Y:S01]  /*1650*/  IABS R0, UR9 ;  /* 0x0000000900007c13 */ /* 0x000fe20008000000 */
[----:B------:R-:W-:Y:S01]  /*1660*/  UISETP.GE.AND UP1, UPT, UR9, URZ, UPT ;  /* 0x0000003f0900728c */ /* 0x000fe2000bf26270 */
[----:B------:R-:W-:-:S04]  /*1670*/  DEPBAR.LE SB0, 0x0 ;  /* 0x000080000000791a */ /* 0x000fc80000000000 */
[----:B------:R-:W-:Y:S01]  /*1680*/  R2UR UR5, R0 ;  /* 0x00000000000572ca */ /* 0x000fe200000e0000 */
[----:B--2---:R-:W1:Y:S01]  /*1690*/  LDC.64 R14, c[0x0][0x220] ;  /* 0x00008800ff0e7b82 */ /* 0x004e620000000a00 */
[C---:B------:R-:W-:Y:S02]  /*16a0*/  LOP3.LUT R2, R39.reuse, 0x1f, RZ, 0xc0, !PT ;  /* 0x0000001f27027812 */ /* 0x040fe400078ec0ff */
[C---:B------:R-:W-:Y:S01]  /*16b0*/  LOP3.LUT R3, R39.reuse, 0x3, RZ, 0xc0, !PT ;  /* 0x0000000327037812 */ /* 0x040fe200078ec0ff */
[----:B------:R-:W-:Y:S01]  /*16c0*/  IMAD.SHL.U32 R39, R39, 0x8, RZ ;  /* 0x0000000827277824 */ /* 0x000fe200078e00ff */
[----:B------:R-:W-:Y:S02]  /*16d0*/  LOP3.LUT R0, R47, 0x8, RZ, 0xc0, !PT ;  /* 0x000000082f007812 */ /* 0x000fe400078ec0ff */
[----:B------:R-:W-:Y:S02]  /*16e0*/  SHF.R.U32.HI R2, RZ, 0x2, R2 ;  /* 0x00000002ff027819 */ /* 0x000fe40000011602 */
[----:B------:R-:W-:Y:S01]  /*16f0*/  F2FP.BF16.F32.PACK_AB R4, R5, R4 ;  /* 0x000000040504723e */ /* 0x000fe200000010ff */
[----:B------:R-:W-:Y:S01]  /*1700*/  IMAD R13, R3, 0x2, R0 ;  /* 0x00000002030d7824 */ /* 0x000fe200078e0200 */
[----:B------:R-:W-:Y:S01]  /*1710*/  F2FP.BF16.F32.PACK_AB R6, R7, R6 ;  /* 0x000000060706723e */ /* 0x000fe200000010ff */
[----:B------:R-:W-:Y:S01]  /*1720*/  UIMAD.WIDE.U32 UR14, UR11, UR5, URZ ;  /* 0x000000050b0e72a5 */ /* 0x000fe2000f8e003f */
[----:B------:R-:W-:Y:S01]  /*1730*/  F2FP.BF16.F32.PACK_AB R8, R9, R8 ;  /* 0x000000080908723e */ /* 0x000fe200000010ff */
[----:B------:R-:W-:Y:S01]  /*1740*/  IMAD R13, R2, 0x28, R13 ;  /* 0x00000028020d7824 */ /* 0x000fe200078e020d */
[----:B------:R-:W-:-:S02]  /*1750*/  F2FP.BF16.F32.PACK_AB R10, R11, R10 ;  /* 0x0000000a0b0a723e */ /* 0x000fc400000010ff */
[----:B------:R-:W-:Y:S02]  /*1760*/  LOP3.LUT R2, R2, 0x8, R47, 0xf8, !PT ;  /* 0x0000000802027812 */ /* 0x000fe400078ef82f */
[----:B------:R-:W-:Y:S01]  /*1770*/  UMOV UR11, UR15 ;  /* 0x0000000f000b7c82 */ /* 0x000fe20008000000 */
[----:B------:R-:W-:Y:S01]  /*1780*/  LEA R13, R13, UR4, 0x1 ;  /* 0x000000040d0d7c11 */ /* 0x000fe2000f8e08ff */
[----:B------:R-:W-:Y:S01]  /*1790*/  UIMAD UR5, UR11, UR7, UR5 ;  /* 0x000000070b0572a4 */ /* 0x000fe2000f8e0205 */
[----:B------:R-:W-:Y:S01]  /*17a0*/  BAR.SYNC.DEFER_BLOCKING 0x0 ;  /* 0x0000000000007b1d */ /* 0x000fe20000010000 */
[----:B------:R-:W-:Y:S02]  /*17b0*/  LOP3.LUT R47, R47, 0xf, RZ, 0xc0, !PT ;  /* 0x0000000f2f2f7812 */ /* 0x000fe400078ec0ff */
[----:B------:R-:W-:-:S11]  /*17c0*/  UISETP.GT.U32.AND UP0, UPT, UR8, UR5, UPT ;  /* 0x000000050800728c */ /* 0x000fd6000bf04070 */
[----:B------:R-:W-:-:S04]  /*17d0*/  @!UP0 UIADD3 UR5, UR5, -UR8, URZ ;  /* 0x8000000805058290 */ /* 0x000fc8000fffe03f */
[----:B------:R-:W-:Y:S01]  /*17e0*/  UISETP.GT.U32.AND UP0, UPT, UR8, UR5, UPT ;  /* 0x000000050800728c */ /* 0x000fe2000bf04070 */
[----:B------:R2:W-:Y:S04]  /*17f0*/  STS [R13], R4 ;  /* 0x000000040d007388 */ /* 0x0005e80000000800 */
[----:B------:R3:W-:Y:S06]  /*1800*/  STS [R13+0x280], R6 ;  /* 0x000280060d007388 */ /* 0x0007ec0000000800 */
[----:B------:R-:W-:-:S02]  /*1810*/  @!UP0 UIADD3 UR5, UR5, -UR8, URZ ;  /* 0x8000000805058290 */ /* 0x000fc4000fffe03f */
[----:B------:R-:W-:Y:S01]  /*1820*/  UISETP.NE.AND UP0, UPT, UR12, URZ, UPT ;  /* 0x0000003f0c00728c */ /* 0x000fe2000bf05270 */
[----:B------:R3:W-:Y:S01]  /*1830*/  STS [R13+0x20], R8 ;  /* 0x000020080d007388 */ /* 0x0007e20000000800 */
[----:B------:R-:W-:-:S03]  /*1840*/  @!UP1 UIADD3 UR5, -UR5, URZ, URZ ;  /* 0x0000003f05059290 */ /* 0x000fc6000fffe13f */
[----:B------:R3:W-:Y:S01]  /*1850*/  STS [R13+0x2a0], R10 ;  /* 0x0002a00a0d007388 */ /* 0x0007e20000000800 */
[----:B------:R-:W-:-:S04]  /*1860*/  USEL UR5, UR10, UR5, !UP0 ;  /* 0x000000050a057287 */ /* 0x000fc8000c000000 */
[----:B------:R-:W-:-:S06]  /*1870*/  ULEA UR5, UR13, UR5, 0x3 ;  /* 0x000000050d057291 */ /* 0x000fcc000f8e183f */
[----:B------:R-:W-:Y:S02]  /*1880*/  IMAD.U32 R0, RZ, RZ, UR5 ;  /* 0x00000005ff007e24 */ /* 0x000fe4000f8e00ff */
[----:B--2---:R-:W-:Y:S02]  /*1890*/  IMAD.U32 R4, RZ, RZ, UR6 ;  /* 0x00000006ff047e24 */ /* 0x004fe4000f8e00ff */
[----:B------:R-:W-:-:S03]  /*18a0*/  IMAD R0, R0, 0x10, R47 ;  /* 0x0000001000007824 */ /* 0x000fc600078e022f */
[----:B------:R-:W-:Y:S01]  /*18b0*/  LOP3.LUT R39, R4, 0x18, R39, 0xf8, !PT ;  /* 0x0000001804277812 */ /* 0x000fe200078ef827 */
[----:B------:R-:W-:Y:S01]  /*18c0*/  BAR.SYNC.DEFER_BLOCKING 0x0 ;  /* 0x0000000000007b1d */ /* 0x000fe20000010000 */
[----:B------:R-:W-:Y:S01]  /*18d0*/  ISETP.GE.AND P0, PT, R0, 0x1, PT ;  /* 0x000000010000780c */ /* 0x000fe20003f06270 */
[----:B------:R-:W-:Y:S02]  /*18e0*/  IMAD R0, R2, 0x5, R3 ;  /* 0x0000000502007824 */ /* 0x000fe400078e0203 */
[C---:B-1----:R-:W-:Y:S01]  /*18f0*/  IMAD.WIDE R14, R39.reuse, 0x2, R14 ;  /* 0x00000002270e7825 */ /* 0x042fe200078e020e */
[----:B------:R-:W-:-:S03]  /*1900*/  ISETP.LT.AND P0, PT, R39, 0x2400, !P0 ;  /* 0x000024002700780c */ /* 0x000fc60004701270 */
[----:B------:R-:W-:-:S05]  /*1910*/  IMAD.SHL.U32 R0, R0, 0x8, RZ ;  /* 0x0000000800007824 */ /* 0x000fca00078e00ff */
[----:B------:R-:W-:-:S05]  /*1920*/  LEA R0, R0, UR4, 0x1 ;  /* 0x0000000400007c11 */ /* 0x000fca000f8e08ff */
[----:B---3--:R-:W-:Y:S05]  /*1930*/  @!P0 EXIT ;  /* 0x000000000000894d */ /* 0x008fea0003800000 */
[----:B------:R-:W1:Y:S04]  /*1940*/  LDS.128 R4, [R0] ;  /* 0x0000000000047984 */ /* 0x000e680000000c00 */
[----:B-1----:R-:W-:Y:S01]  /*1950*/  STG.E.128 desc[UR16][R14.64], R4 ;  /* 0x000000040e007986 */ /* 0x002fe2000c101d10 */
[----:B------:R-:W-:Y:S05]  /*1960*/  EXIT ;  /* 0x000000000000794d */ /* 0x000fea0003800000 */
.L_x_1:
[----:B------:R-:W-:-:S00]  /*1970*/  BRA `(.L_x_1) ;  /* 0xfffffffc00fc7947 */ /* 0x000fc0000383ffff */
[----:B------:R-:W-:-:S00]  /*1980*/  NOP ;  /* 0x0000000000007918 */ /* 0x000fc00000000000 */
[----:B------:R-:W-:-:S00]  /*1990*/  NOP ;  /* 0x0000000000007918 */ /* 0x000fc00000000000 */
[----:B------:R-:W-:-:S00]  /*19a0*/  NOP ;  /* 0x0000000000007918 */ /* 0x000fc00000000000 */
[----:B------:R-:W-:-:S00]  /*19b0*/  NOP ;  /* 0x0000000000007918 */ /* 0x000fc00000000000 */
[----:B------:R-:W-:-:S00]  /*19c0*/  NOP ;  /* 0x0000000000007918 */ /* 0x000fc00000000000 */
[----:B------:R-:W-:-:S00]  /*19d0*/  NOP ;  /* 0x0000000000007918 */ /* 0x000fc00000000000 */
[----:B------:R-:W-:-:S00]  /*19e0*/  NOP ;  /* 0x0000000000007918 */ /* 0x000fc00000000000 */
[----:B------:R-:W-:-:S00]  /*19f0*/  NOP ;  /* 0x0000000000007918 */ /* 0x000fc00000000000 */
.L_x_2:


//--------------------- .nv.shared.triton_mm      --------------------------
	.section	.nv.shared.triton_mm,"aw",@nobits
	.sectionflags	@""
	.align	16
	.zero		1024


//--------------------- .nv.constant0.triton_mm   --------------------------
	.section	.nv.constant0.triton_mm,"a",@progbits
	.sectionflags	@""
	.align	4
.nv.constant0.triton_mm:
	.zero		552
